	.headerflags	@"EF_CUDA_TEXMODE_UNIFIED EF_CUDA_64BIT_ADDRESS EF_CUDA_ACCELERATORS EF_CUDA_SM90 EF_CUDA_VIRTUAL_SM(EF_CUDA_SM90)"
	.elftype	@"ET_EXEC"


//--------------------- .nv.info                  --------------------------
	.section	.nv.info,"",@"SHT_CUDA_INFO"
	.align	4


	//----- nvinfo : EIATTR_REGCOUNT
	.align		4
        /*0000*/ 	.byte	0x04, 0x2f
        /*0002*/ 	.short	(.L_3 - .L_2)
	.align		4
.L_2:
        /*0004*/ 	.word	index@(triton_poi_fused__native_batch_norm_legit_no_training_11)
        /*0008*/ 	.word	0x00000012


	//----- nvinfo : EIATTR_MIN_STACK_SIZE
	.align		4
.L_3:
        /*000c*/ 	.byte	0x04, 0x12
        /*000e*/ 	.short	(.L_5 - .L_4)
	.align		4
.L_4:
        /*0010*/ 	.word	index@(triton_poi_fused__native_batch_norm_legit_no_training_11)
        /*0014*/ 	.word	0x00000000


	//----- nvinfo : EIATTR_FRAME_SIZE
	.align		4
.L_5:
        /*0018*/ 	.byte	0x04, 0x11
        /*001a*/ 	.short	(.L_7 - .L_6)
	.align		4
.L_6:
        /*001c*/ 	.word	index@(triton_poi_fused__native_batch_norm_legit_no_training_11)
        /*0020*/ 	.word	0x00000000


	//----- nvinfo : EIATTR_MIN_STACK_SIZE
	.align		4
.L_7:
        /*0024*/ 	.byte	0x04, 0x12
        /*0026*/ 	.short	(.L_9 - .L_8)
	.align		4
.L_8:
        /*0028*/ 	.word	index@(triton_poi_fused__native_batch_norm_legit_no_training_11)
        /*002c*/ 	.word	0x00000000
.L_9:


//--------------------- .nv.info.triton_poi_fused__native_batch_norm_legit_no_training_11 --------------------------
	.section	.nv.info.triton_poi_fused__native_batch_norm_legit_no_training_11,"",@"SHT_CUDA_INFO"
	.sectionflags	@""
	.align	4


	//----- nvinfo : EIATTR_CUDA_API_VERSION
	.align		4
        /*0000*/ 	.byte	0x04, 0x37
        /*0002*/ 	.short	(.L_11 - .L_10)
.L_10:
        /*0004*/ 	.word	0x0000007c


	//----- nvinfo : EIATTR_KPARAM_INFO
	.align		4
.L_11:
        /*0008*/ 	.byte	0x04, 0x17
        /*000a*/ 	.short	(.L_13 - .L_12)
.L_12:
        /*000c*/ 	.word	0x00000000
        /*0010*/ 	.short	0x0006
        /*0012*/ 	.short	0x0030
        /*0014*/ 	.byte	0x00, 0xf0, 0x11, 0x00


	//----- nvinfo : EIATTR_KPARAM_INFO
	.align		4
.L_13:
        /*0018*/ 	.byte	0x04, 0x17
        /*001a*/ 	.short	(.L_15 - .L_14)
.L_14:
        /*001c*/ 	.word	0x00000000
        /*0020*/ 	.short	0x0005
        /*0022*/ 	.short	0x0028
        /*0024*/ 	.byte	0x00, 0xf4, 0x21, 0x00


	//----- nvinfo : EIATTR_KPARAM_INFO
	.align		4
.L_15:
        /*0028*/ 	.byte	0x04, 0x17
        /*002a*/ 	.short	(.L_17 - .L_16)
.L_16:
        /*002c*/ 	.word	0x00000000
        /*0030*/ 	.short	0x0004
        /*0032*/ 	.short	0x0020
        /*0034*/ 	.byte	0x00, 0xf4, 0x21, 0x00


	//----- nvinfo : EIATTR_KPARAM_INFO
	.align		4
.L_17:
        /*0038*/ 	.byte	0x04, 0x17
        /*003a*/ 	.short	(.L_19 - .L_18)
.L_18:
        /*003c*/ 	.word	0x00000000
        /*0040*/ 	.short	0x0003
        /*0042*/ 	.short	0x0018
        /*0044*/ 	.byte	0x00, 0xf4, 0x21, 0x00


	//----- nvinfo : EIATTR_KPARAM_INFO
	.align		4
.L_19:
        /*0048*/ 	.byte	0x04, 0x17
        /*004a*/ 	.short	(.L_21 - .L_20)
.L_20:
        /*004c*/ 	.word	0x00000000
        /*0050*/ 	.short	0x0002
        /*0052*/ 	.short	0x0010
        /*0054*/ 	.byte	0x00, 0xf4, 0x21, 0x00


	//----- nvinfo : EIATTR_KPARAM_INFO
	.align		4
.L_21:
        /*0058*/ 	.byte	0x04, 0x17
        /*005a*/ 	.short	(.L_23 - .L_22)
.L_22:
        /*005c*/ 	.word	0x00000000
        /*0060*/ 	.short	0x0001
        /*0062*/ 	.short	0x0008
        /*0064*/ 	.byte	0x00, 0xf4, 0x21, 0x00


	//----- nvinfo : EIATTR_KPARAM_INFO
	.align		4
.L_23:
        /*0068*/ 	.byte	0x04, 0x17
        /*006a*/ 	.short	(.L_25 - .L_24)
.L_24:
        /*006c*/ 	.word	0x00000000
        /*0070*/ 	.short	0x0000
        /*0072*/ 	.short	0x0000
        /*0074*/ 	.byte	0x00, 0xf4, 0x21, 0x00


	//----- nvinfo : EIATTR_SPARSE_MMA_MASK
	.align		4
.L_25:
        /*0078*/ 	.byte	0x03, 0x50
        /*007a*/ 	.short	0x0000


	//----- nvinfo : EIATTR_MAXREG_COUNT
	.align		4
        /*007c*/ 	.byte	0x03, 0x1b
        /*007e*/ 	.short	0x00ff


	//----- nvinfo : EIATTR_EXIT_INSTR_OFFSETS
	.align		4
        /*0080*/ 	.byte	0x04, 0x1c
        /*0082*/ 	.short	(.L_27 - .L_26)


	//   ....[0]....
.L_26:
        /*0084*/ 	.word	0x00000390


	//----- nvinfo : EIATTR_REQNTID
	.align		4
.L_27:
        /*0088*/ 	.byte	0x04, 0x10
        /*008a*/ 	.short	(.L_29 - .L_28)
.L_28:
        /*008c*/ 	.word	0x00000100
        /*0090*/ 	.word	0x00000001
        /*0094*/ 	.word	0x00000001


	//----- nvinfo : EIATTR_CBANK_PARAM_SIZE
	.align		4
.L_29:
        /*0098*/ 	.byte	0x03, 0x19
        /*009a*/ 	.short	0x0034


	//----- nvinfo : EIATTR_PARAM_CBANK
	.align		4
        /*009c*/ 	.byte	0x04, 0x0a
        /*009e*/ 	.short	(.L_31 - .L_30)
	.align		4
.L_30:
        /*00a0*/ 	.word	index@(.nv.constant0.triton_poi_fused__native_batch_norm_legit_no_training_11)
        /*00a4*/ 	.short	0x0210
        /*00a6*/ 	.short	0x0034


	//----- nvinfo : EIATTR_SW_WAR
	.align		4
.L_31:
        /*00a8*/ 	.byte	0x04, 0x36
        /*00aa*/ 	.short	(.L_33 - .L_32)
.L_32:
        /*00ac*/ 	.word	0x00000008
.L_33:


//--------------------- .nv.callgraph             --------------------------
	.section	.nv.callgraph,"",@"SHT_CUDA_CALLGRAPH"
	.align	4
	.sectionentsize	8
	.align		4
        /*0000*/ 	.word	0x00000000
	.align		4
        /*0004*/ 	.word	0xffffffff
	.align		4
        /*0008*/ 	.word	0x00000000
	.align		4
        /*000c*/ 	.word	0xfffffffe
	.align		4
        /*0010*/ 	.word	0x00000000
	.align		4
        /*0014*/ 	.word	0xfffffffd
	.align		4
        /*0018*/ 	.word	0x00000000
	.align		4
        /*001c*/ 	.word	0xfffffffc


//--------------------- .nv.constant4             --------------------------
	.section	.nv.constant4,"a",@progbits
	.align	8
	.align		8
.nv.constant4:
        /*0000*/ 	.dword	_$_str
	.align		8
        /*0008*/ 	.dword	_$_str_$_2


//--------------------- .text.triton_poi_fused__native_batch_norm_legit_no_training_11 --------------------------
	.section	.text.triton_poi_fused__native_batch_norm_legit_no_training_11,"ax",@progbits
	.align	128
        .global         triton_poi_fused__native_batch_norm_legit_no_training_11
        .type           triton_poi_fused__native_batch_norm_legit_no_training_11,@function
        .size           triton_poi_fused__native_batch_norm_legit_no_training_11,(.L_x_1 - triton_poi_fused__native_batch_norm_legit_no_training_11)
        .other          triton_poi_fused__native_batch_norm_legit_no_training_11,@"STO_CUDA_ENTRY STV_DEFAULT"
triton_poi_fused__native_batch_norm_legit_no_training_11:
.text.triton_poi_fused__native_batch_norm_legit_no_training_11:
[----:B------:R-:W-:Y:S01]  /*0000*/  LDC R1, c[0x0][0x28] ;  /* 0x00000a00ff017b82 */ /* 0x000fe20000000800 */
[----:B------:R-:W1:Y:S07]  /*0010*/  S2R R0, SR_TID.X ;  /* 0x0000000000007919 */ /* 0x000e6e0000002100 */
[----:B------:R-:W2:Y:S01]  /*0020*/  LDC.64 R2, c[0x0][0x220] ;  /* 0x00008800ff027b82 */ /* 0x000ea20000000a00 */
[----:B------:R-:W-:Y:S01]  /*0030*/  ULDC.64 UR4, c[0x0][0x208] ;  /* 0x0000820000047ab9 */ /* 0x000fe20000000a00 */
[----:B------:R-:W3:Y:S06]  /*0040*/  S2R R7, SR_CTAID.X ;  /* 0x0000000000077919 */ /* 0x000eec0000002500 */
[----:B------:R-:W4:Y:S08]  /*0050*/  LDC.64 R8, c[0x0][0x228] ;  /* 0x00008a00ff087b82 */ /* 0x000f300000000a00 */
[----:B------:R-:W5:Y:S01]  /*0060*/  LDC.64 R10, c[0x0][0x230] ;  /* 0x00008c00ff0a7b82 */ /* 0x000f620000000a00 */
[----:B-1----:R-:W-:-:S02]  /*0070*/  SHF.L.U32 R0, R0, 0x1, RZ ;  /* 0x0000000100007819 */ /* 0x002fc400000006ff */
[----:B---3--:R-:W-:Y:S02]  /*0080*/  SHF.R.S32.HI R5, RZ, 0x16, R7 ;  /* 0x00000016ff057819 */ /* 0x008fe40000011407 */
[----:B------:R-:W-:Y:S02]  /*0090*/  LOP3.LUT R0, R0, 0x1fe, RZ, 0xc0, !PT ;  /* 0x000001fe00007812 */ /* 0x000fe400078ec0ff */
[----:B------:R-:W-:Y:S02]  /*00a0*/  SGXT R5, R5, 0x1 ;  /* 0x000000010505781a */ /* 0x000fe40000000200 */
[----:B------:R-:W-:Y:S02]  /*00b0*/  LEA R0, R7, R0, 0x9 ;  /* 0x0000000007007211 */ /* 0x000fe400078e48ff */
[----:B------:R-:W1:Y:S02]  /*00c0*/  LDC.64 R6, c[0x0][0x218] ;  /* 0x00008600ff067b82 */ /* 0x000e640000000a00 */
[----:B------:R-:W-:-:S04]  /*00d0*/  LEA.HI R5, R5, R0, RZ, 0x8 ;  /* 0x0000000005057211 */ /* 0x000fc800078f40ff */
[----:B------:R-:W-:-:S04]  /*00e0*/  LOP3.LUT R5, R5, 0xffffff00, RZ, 0xc0, !PT ;  /* 0xffffff0005057812 */ /* 0x000fc800078ec0ff */
[----:B------:R-:W-:Y:S02]  /*00f0*/  IADD3 R13, R0, -R5, RZ ;  /* 0x80000005000d7210 */ /* 0x000fe40007ffe0ff */
[----:B------:R-:W3:Y:S03]  /*0100*/  LDC.64 R4, c[0x0][0x210] ;  /* 0x00008400ff047b82 */ /* 0x000ee60000000a00 */
[----:B--2---:R-:W-:-:S06]  /*0110*/  IMAD.WIDE R2, R13, 0x4, R2 ;  /* 0x000000040d027825 */ /* 0x004fcc00078e0202 */
[----:B------:R-:W2:Y:S01]  /*0120*/  LDG.E.EL.64 R2, desc[UR4][R2.64] ;  /* 0x0000000402027981 */ /* 0x000ea2000c2e1b00 */
[----:B-1----:R-:W-:-:S06]  /*0130*/  IMAD.WIDE R6, R13, 0x4, R6 ;  /* 0x000000040d067825 */ /* 0x002fcc00078e0206 */
[----:B------:R-:W2:Y:S01]  /*0140*/  LDG.E.EL.64 R6, desc[UR4][R6.64] ;  /* 0x0000000406067981 */ /* 0x000ea2000c2e1b00 */
[----:B---3--:R-:W-:-:S06]  /*0150*/  IMAD.WIDE R4, R0, 0x4, R4 ;  /* 0x0000000400047825 */ /* 0x008fcc00078e0204 */
[----:B------:R-:W3:Y:S01]  /*0160*/  LDG.E.64 R4, desc[UR4][R4.64] ;  /* 0x0000000404047981 */ /* 0x000ee2000c1e1b00 */
[----:B----4-:R-:W-:-:S04]  /*0170*/  IMAD.WIDE R8, R13, 0x4, R8 ;  /* 0x000000040d087825 */ /* 0x010fc800078e0208 */
[----:B-----5:R-:W-:Y:S02]  /*0180*/  IMAD.WIDE R10, R13, 0x4, R10 ;  /* 0x000000040d0a7825 */ /* 0x020fe400078e020a */
[----:B------:R-:W4:Y:S04]  /*0190*/  LDG.E.EL.64 R8, desc[UR4][R8.64] ;  /* 0x0000000408087981 */ /* 0x000f28000c2e1b00 */
[----:B------:R-:W4:Y:S01]  /*01a0*/  LDG.E.EL.64 R10, desc[UR4][R10.64] ;  /* 0x000000040a0a7981 */ /* 0x000f22000c2e1b00 */
[----:B------:R-:W-:Y:S01]  /*01b0*/  HFMA2.MMA R15, -RZ, RZ, 1.625, 0 ;  /* 0x3e800000ff0f7435 */ /* 0x000fe200000001ff */
[----:B--2---:R-:W-:Y:S01]  /*01c0*/  FADD R2, R2, 9.9999997473787516356e-06 ;  /* 0x3727c5ac02027421 */ /* 0x004fe20000000000 */
[----:B------:R-:W-:-:S03]  /*01d0*/  FADD R12, R3, 9.9999997473787516356e-06 ;  /* 0x3727c5ac030c7421 */ /* 0x000fc60000000000 */
[----:B------:R1:W2:Y:S08]  /*01e0*/  MUFU.SQRT R13, R2 ;  /* 0x00000002000d7308 */ /* 0x0002b00000002000 */
[----:B------:R-:W5:Y:S01]  /*01f0*/  MUFU.SQRT R14, R12 ;  /* 0x0000000c000e7308 */ /* 0x000f620000002000 */
[----:B-1----:R-:W1:Y:S01]  /*0200*/  LDC.64 R2, c[0x0][0x238] ;  /* 0x00008e00ff027b82 */ /* 0x002e620000000a00 */
[----:B--2---:R-:W-:-:S02]  /*0210*/  FSETP.GT.AND P0, PT, R13, 8.50705917302346158658e+37, PT ;  /* 0x7e8000000d00780b */ /* 0x004fc40003f04000 */
[----:B------:R-:W-:Y:S02]  /*0220*/  FSETP.GEU.AND P2, PT, R13, 1.175494350822287508e-38, PT ;  /* 0x008000000d00780b */ /* 0x000fe40003f4e000 */
[C---:B-----5:R-:W-:Y:S02]  /*0230*/  FSETP.GT.AND P1, PT, R14.reuse, 8.50705917302346158658e+37, PT ;  /* 0x7e8000000e00780b */ /* 0x060fe40003f24000 */
[----:B------:R-:W-:-:S07]  /*0240*/  FSETP.GEU.AND P3, PT, R14, 1.175494350822287508e-38, PT ;  /* 0x008000000e00780b */ /* 0x000fce0003f6e000 */
[----:B------:R-:W-:-:S04]  /*0250*/  @P0 FMUL R13, R13, 0.25 ;  /* 0x3e8000000d0d0820 */ /* 0x000fc80000400000 */
[----:B------:R-:W-:Y:S01]  /*0260*/  @!P2 FMUL R13, R13, 16777216 ;  /* 0x4b8000000d0da820 */ /* 0x000fe20000400000 */
[----:B------:R-:W-:-:S04]  /*0270*/  @P1 FMUL R14, R14, 0.25 ;  /* 0x3e8000000e0e1820 */ /* 0x000fc80000400000 */
[----:B------:R-:W-:Y:S01]  /*0280*/  @!P3 FMUL R14, R14, 16777216 ;  /* 0x4b8000000e0eb820 */ /* 0x000fe20000400000 */
[----:B------:R-:W2:Y:S01]  /*0290*/  MUFU.RCP R13, R13 ;  /* 0x0000000d000d7308 */ /* 0x000ea20000001000 */
[----:B------:R-:W-:-:S07]  /*02a0*/  FSEL R12, R15, 1, P0 ;  /* 0x3f8000000f0c7808 */ /* 0x000fce0000000000 */
[----:B------:R-:W5:Y:S01]  /*02b0*/  MUFU.RCP R14, R14 ;  /* 0x0000000e000e7308 */ /* 0x000f620000001000 */
[----:B------:R-:W-:Y:S01]  /*02c0*/  FSEL R15, R15, 1, P1 ;  /* 0x3f8000000f0f7808 */ /* 0x000fe20000800000 */
[----:B------:R-:W-:Y:S01]  /*02d0*/  @!P2 FMUL R12, R12, 16777216 ;  /* 0x4b8000000c0ca820 */ /* 0x000fe20000400000 */
[----:B---3--:R-:W-:-:S03]  /*02e0*/  FADD R4, R4, -R6 ;  /* 0x8000000604047221 */ /* 0x008fc60000000000 */
[----:B------:R-:W-:Y:S01]  /*02f0*/  @!P3 FMUL R15, R15, 16777216 ;  /* 0x4b8000000f0fb820 */ /* 0x000fe20000400000 */
[----:B------:R-:W-:Y:S01]  /*0300*/  FADD R5, R5, -R7 ;  /* 0x8000000705057221 */ /* 0x000fe20000000000 */
[----:B--2---:R-:W-:Y:S02]  /*0310*/  FMUL R13, R13, R12 ;  /* 0x0000000c0d0d7220 */ /* 0x004fe40000400000 */
[----:B-----5:R-:W-:Y:S02]  /*0320*/  FMUL R6, R14, R15 ;  /* 0x0000000f0e067220 */ /* 0x020fe40000400000 */
[----:B------:R-:W-:Y:S02]  /*0330*/  FMUL R13, R4, R13 ;  /* 0x0000000d040d7220 */ /* 0x000fe40000400000 */
[----:B------:R-:W-:Y:S01]  /*0340*/  FMUL R6, R5, R6 ;  /* 0x0000000605067220 */ /* 0x000fe20000400000 */
[----:B-1----:R-:W-:-:S04]  /*0350*/  IMAD.WIDE R2, R0, 0x4, R2 ;  /* 0x0000000400027825 */ /* 0x002fc800078e0202 */
[----:B----4-:R-:W-:Y:S01]  /*0360*/  FFMA R8, R8, R13, R10 ;  /* 0x0000000d08087223 */ /* 0x010fe2000000000a */
[----:B------:R-:W-:-:S05]  /*0370*/  FFMA R9, R9, R6, R11 ;  /* 0x0000000609097223 */ /* 0x000fca000000000b */
[----:B------:R-:W-:Y:S01]  /*0380*/  STG.E.64 desc[UR4][R2.64], R8 ;  /* 0x0000000802007986 */ /* 0x000fe2000c101b04 */
[----:B------:R-:W-:Y:S05]  /*0390*/  EXIT ;  /* 0x000000000000794d */ /* 0x000fea0003800000 */
.L_x_0:
[----:B------:R-:W-:-:S00]  /*03a0*/  BRA `(.L_x_0) ;  /* 0xfffffffc00fc7947 */ /* 0x000fc0000383ffff */
[----:B------:R-:W-:-:S00]  /*03b0*/  NOP ;  /* 0x0000000000007918 */ /* 0x000fc00000000000 */
        /* <DEDUP_REMOVED lines=12> */
.L_x_1:


//--------------------- .nv.global.init           --------------------------
	.section	.nv.global.init,"aw",@progbits
.nv.global.init:
	.type		_$_str,@object
	.size		_$_str,(_$_str_$_2 - _$_str)
_$_str:
        /*0000*/ 	.byte	0x5f, 0x5f, 0x43, 0x55, 0x44, 0x41, 0x5f, 0x46, 0x54, 0x5a, 0x00
	.type		_$_str_$_2,@object
	.size		_$_str_$_2,(.L_1 - _$_str_$_2)
_$_str_$_2:
        /*000b*/ 	.byte	0x5f, 0x5f, 0x43, 0x55, 0x44, 0x41, 0x5f, 0x50, 0x52, 0x45, 0x43, 0x5f, 0x53, 0x51, 0x52, 0x54
        /*001b*/ 	.byte	0x00
.L_1:


//--------------------- .nv.constant0.triton_poi_fused__native_batch_norm_legit_no_training_11 --------------------------
	.section	.nv.constant0.triton_poi_fused__native_batch_norm_legit_no_training_11,"a",@progbits
	.sectionflags	@""
	.align	4
.nv.constant0.triton_poi_fused__native_batch_norm_legit_no_training_11:
	.zero		580
